//
// Generated by NVIDIA NVVM Compiler
//
// Compiler Build ID: CL-36424714
// Cuda compilation tools, release 13.0, V13.0.88
// Based on NVVM 20.0.0
//

.version 9.0
.target sm_100
.address_size 64

	// .globl	_Z2bcPcS_
// _ZZ2bcPcS_E4smem has been demoted

.visible .entry _Z2bcPcS_(
	.param .u64 .ptr .align 1 _Z2bcPcS__param_0,
	.param .u64 .ptr .align 1 _Z2bcPcS__param_1
)
{
	.reg .b32 	%r<16>;
	.reg .b64 	%rd<8>;
	// demoted variable
	.shared .align 4 .b8 _ZZ2bcPcS_E4smem[2048];
	ld.param.u64 	%rd1, [_Z2bcPcS__param_0];
	ld.param.u64 	%rd2, [_Z2bcPcS__param_1];
	cvta.to.global.u64 	%rd3, %rd2;
	cvta.to.global.u64 	%rd4, %rd1;
	mov.u32 	%r1, %tid.x;
	cvt.u64.u32 	%rd5, %r1;
	add.s64 	%rd6, %rd4, %rd5;
	ld.global.s8 	%r2, [%rd6];
	shl.b32 	%r3, %r1, 3;
	mov.u32 	%r4, _ZZ2bcPcS_E4smem;
	add.s32 	%r5, %r4, %r3;
	st.shared.u32 	[%r5], %r2;
	bar.sync 	0;
	ld.global.s8 	%r6, [%rd6];
	add.s32 	%r7, %r5, %r3;
	st.shared.u32 	[%r7], %r6;
	bar.sync 	0;
	ld.global.s8 	%r8, [%rd6];
	shl.b32 	%r9, %r1, 4;
	add.s32 	%r10, %r7, %r9;
	st.shared.u32 	[%r10], %r8;
	bar.sync 	0;
	ld.shared.u32 	%r11, [%r5];
	ld.shared.u32 	%r12, [%r7];
	ld.shared.u32 	%r13, [%r10];
	max.s32 	%r14, %r11, %r12;
	max.s32 	%r15, %r14, %r13;
	add.s64 	%rd7, %rd3, %rd5;
	st.global.u8 	[%rd7], %r15;
	ret;

}


// ===== COMPILED SASS (sm_100) =====

	.target	sm_100

	.elftype	@"ET_EXEC"


//--------------------- .note.nv.tkinfo           --------------------------
	.section	.note.nv.tkinfo,"",@"SHT_NOTE"
	.sectionflags	@"SHF_NOTE_NV_TKINFO"
	.tkinfo
        /*0018*/ 	.word	0x00000002
        /*0030*/ 	.string	""
        /*0030*/ 	.string	"ptxas"
        /*0030*/ 	.string	"Cuda compilation tools, release 13.0, V13.0.88"
        /*0030*/ 	.string	"Build cuda_13.0.r13.0/compiler.36424714_0"
        /*0030*/ 	.string	"-arch sm_100 -m 64 "



//--------------------- .note.nv.cuinfo           --------------------------
	.section	.note.nv.cuinfo,"",@"SHT_NOTE"
	.sectionflags	@"SHF_NOTE_NV_CUINFO"
        /*0018*/ 	.short	0x0002
        /*001a*/ 	.short	0x0064
        /*001c*/ 	.short	0x0082
	.zero		2


//--------------------- .nv.info                  --------------------------
	.section	.nv.info,"",@"SHT_CUDA_INFO"
	.align	4


	//----- nvinfo : EIATTR_REGCOUNT
	.align		4
        /*0000*/ 	.byte	0x04, 0x2f
        /*0002*/ 	.short	(.L_1 - .L_0)
	.align		4
.L_0:
        /*0004*/ 	.word	index@(_Z2bcPcS_)
        /*0008*/ 	.word	0x00000010


	//----- nvinfo : EIATTR_FRAME_SIZE
	.align		4
.L_1:
        /*000c*/ 	.byte	0x04, 0x11
        /*000e*/ 	.short	(.L_3 - .L_2)
	.align		4
.L_2:
        /*0010*/ 	.word	index@(_Z2bcPcS_)
        /*0014*/ 	.word	0x00000000


	//----- nvinfo : EIATTR_MIN_STACK_SIZE
	.align		4
.L_3:
        /*0018*/ 	.byte	0x04, 0x12
        /*001a*/ 	.short	(.L_5 - .L_4)
	.align		4
.L_4:
        /*001c*/ 	.word	index@(_Z2bcPcS_)
        /*0020*/ 	.word	0x00000000
.L_5:


//--------------------- .nv.compat                --------------------------
	.section	.nv.compat,"",@"SHT_CUDA_COMPAT_INFO"
	.align	4
        /*0000*/ 	.byte	0x02, 0x09, 0x00, 0x00, 0x02, 0x02, 0x01, 0x00, 0x02, 0x05, 0x05, 0x00, 0x03, 0x07, 0x01, 0x01
        /*0010*/ 	.byte	0x02, 0x03, 0x00, 0x00, 0x02, 0x06, 0x01, 0x00, 0x04, 0x0b, 0x08, 0x00, 0x09, 0x00, 0x00, 0x00
        /*0020*/ 	.byte	0x00, 0x00, 0x00, 0x00


//--------------------- .nv.info._Z2bcPcS_        --------------------------
	.section	.nv.info._Z2bcPcS_,"",@"SHT_CUDA_INFO"
	.sectionflags	@""
	.align	4


	//----- nvinfo : EIATTR_CUDA_API_VERSION
	.align		4
        /*0000*/ 	.byte	0x04, 0x37
        /*0002*/ 	.short	(.L_7 - .L_6)
.L_6:
        /*0004*/ 	.word	0x00000082


	//----- nvinfo : EIATTR_KPARAM_INFO
	.align		4
.L_7:
        /*0008*/ 	.byte	0x04, 0x17
        /*000a*/ 	.short	(.L_9 - .L_8)
.L_8:
        /*000c*/ 	.word	0x00000000
        /*0010*/ 	.short	0x0001
        /*0012*/ 	.short	0x0008
        /*0014*/ 	.byte	0x00, 0xf5, 0x21, 0x00


	//----- nvinfo : EIATTR_KPARAM_INFO
	.align		4
.L_9:
        /*0018*/ 	.byte	0x04, 0x17
        /*001a*/ 	.short	(.L_11 - .L_10)
.L_10:
        /*001c*/ 	.word	0x00000000
        /*0020*/ 	.short	0x0000
        /*0022*/ 	.short	0x0000
        /*0024*/ 	.byte	0x00, 0xf5, 0x21, 0x00


	//----- nvinfo : EIATTR_SPARSE_MMA_MASK
	.align		4
.L_11:
        /*0028*/ 	.byte	0x03, 0x50
        /*002a*/ 	.short	0x0000


	//----- nvinfo : EIATTR_MAXREG_COUNT
	.align		4
        /*002c*/ 	.byte	0x03, 0x1b
        /*002e*/ 	.short	0x00ff


	//----- nvinfo : EIATTR_NUM_BARRIERS
	.align		4
        /*0030*/ 	.byte	0x02, 0x4c
        /*0032*/ 	.byte	0x01
	.zero		1


	//----- nvinfo : EIATTR_MERCURY_ISA_VERSION
	.align		4
        /*0034*/ 	.byte	0x03, 0x5f
        /*0036*/ 	.short	0x0101


	//----- nvinfo : EIATTR_VRC_CTA_INIT_COUNT
	.align		4
        /*0038*/ 	.byte	0x02, 0x4a
	.zero		1
	.zero		1


	//----- nvinfo : EIATTR_EXIT_INSTR_OFFSETS
	.align		4
        /*003c*/ 	.byte	0x04, 0x1c
        /*003e*/ 	.short	(.L_13 - .L_12)


	//   ....[0]....
.L_12:
        /*0040*/ 	.word	0x000001d0


	//----- nvinfo : EIATTR_CBANK_PARAM_SIZE
	.align		4
.L_13:
        /*0044*/ 	.byte	0x03, 0x19
        /*0046*/ 	.short	0x0010


	//----- nvinfo : EIATTR_PARAM_CBANK
	.align		4
        /*0048*/ 	.byte	0x04, 0x0a
        /*004a*/ 	.short	(.L_15 - .L_14)
	.align		4
.L_14:
        /*004c*/ 	.word	index@(.nv.constant0._Z2bcPcS_)
        /*0050*/ 	.short	0x0380
        /*0052*/ 	.short	0x0010


	//----- nvinfo : EIATTR_SW_WAR
	.align		4
.L_15:
        /*0054*/ 	.byte	0x04, 0x36
        /*0056*/ 	.short	(.L_17 - .L_16)
.L_16:
        /*0058*/ 	.word	0x00000008
.L_17:


//--------------------- .nv.callgraph             --------------------------
	.section	.nv.callgraph,"",@"SHT_CUDA_CALLGRAPH"
	.align	4
	.sectionentsize	8
	.align		4
        /*0000*/ 	.word	0x00000000
	.align		4
        /*0004*/ 	.word	0xffffffff
	.align		4
        /*0008*/ 	.word	0x00000000
	.align		4
        /*000c*/ 	.word	0xfffffffe
	.align		4
        /*0010*/ 	.word	0x00000000
	.align		4
        /*0014*/ 	.word	0xfffffffd
	.align		4
        /*0018*/ 	.word	0x00000000
	.align		4
        /*001c*/ 	.word	0xfffffffc


//--------------------- .text._Z2bcPcS_           --------------------------
	.section	.text._Z2bcPcS_,"ax",@progbits
	.align	128
        .global         _Z2bcPcS_
        .type           _Z2bcPcS_,@function
        .size           _Z2bcPcS_,(.L_x_1 - _Z2bcPcS_)
        .other          _Z2bcPcS_,@"STO_CUDA_ENTRY STV_DEFAULT"
_Z2bcPcS_:
.text._Z2bcPcS_:
[----:B------:R-:W-:Y:S01]  /*0000*/  LDC R1, c[0x0][0x37c] ;  /* 0x0000df00ff017b82 */ /* 0x000fe20000000800 */
[----:B------:R-:W0:Y:S01]  /*0010*/  S2R R4, SR_TID.X ;  /* 0x0000000000047919 */ /* 0x000e220000002100 */
[----:B------:R-:W0:Y:S01]  /*0020*/  LDCU.64 UR4, c[0x0][0x380] ;  /* 0x00007000ff0477ac */ /* 0x000e220008000a00 */
[----:B------:R-:W1:Y:S01]  /*0030*/  LDCU.64 UR6, c[0x0][0x358] ;  /* 0x00006b00ff0677ac */ /* 0x000e620008000a00 */
[----:B0-----:R-:W-:-:S05]  /*0040*/  IADD3 R2, P0, PT, R4, UR4, RZ ;  /* 0x0000000404027c10 */ /* 0x001fca000ff1e0ff */
[----:B------:R-:W-:-:S05]  /*0050*/  IMAD.X R3, RZ, RZ, UR5, P0 ;  /* 0x00000005ff037e24 */ /* 0x000fca00080e06ff */
[----:B-1----:R-:W2:Y:S01]  /*0060*/  LDG.E.S8 R0, desc[UR6][R2.64] ;  /* 0x0000000602007981 */ /* 0x002ea2000c1e1300 */
[----:B------:R-:W0:Y:S01]  /*0070*/  S2UR UR5, SR_CgaCtaId ;  /* 0x00000000000579c3 */ /* 0x000e220000008800 */
[----:B------:R-:W-:Y:S02]  /*0080*/  UMOV UR4, 0x400 ;  /* 0x0000040000047882 */ /* 0x000fe40000000000 */
[----:B0-----:R-:W-:-:S06]  /*0090*/  ULEA UR4, UR5, UR4, 0x18 ;  /* 0x0000000405047291 */ /* 0x001fcc000f8ec0ff */
[----:B------:R-:W-:-:S05]  /*00a0*/  LEA R7, R4, UR4, 0x3 ;  /* 0x0000000404077c11 */ /* 0x000fca000f8e18ff */
[----:B------:R-:W0:Y:S01]  /*00b0*/  LDCU.64 UR4, c[0x0][0x388] ;  /* 0x00007100ff0477ac */ /* 0x000e220008000a00 */
[----:B--2---:R-:W-:Y:S01]  /*00c0*/  STS [R7], R0 ;  /* 0x0000000007007388 */ /* 0x004fe20000000800 */
[----:B------:R-:W-:Y:S06]  /*00d0*/  BAR.SYNC.DEFER_BLOCKING 0x0 ;  /* 0x0000000000007b1d */ /* 0x000fec0000010000 */
[----:B------:R-:W2:Y:S01]  /*00e0*/  LDG.E.S8 R6, desc[UR6][R2.64] ;  /* 0x0000000602067981 */ /* 0x000ea2000c1e1300 */
[----:B------:R-:W-:-:S05]  /*00f0*/  IMAD R9, R4, 0x8, R7 ;  /* 0x0000000804097824 */ /* 0x000fca00078e0207 */
[----:B--2---:R-:W-:Y:S01]  /*0100*/  STS [R9], R6 ;  /* 0x0000000609007388 */ /* 0x004fe20000000800 */
[----:B------:R-:W-:Y:S06]  /*0110*/  BAR.SYNC.DEFER_BLOCKING 0x0 ;  /* 0x0000000000007b1d */ /* 0x000fec0000010000 */
[----:B------:R-:W2:Y:S01]  /*0120*/  LDG.E.S8 R8, desc[UR6][R2.64] ;  /* 0x0000000602087981 */ /* 0x000ea2000c1e1300 */
[C---:B------:R-:W-:Y:S01]  /*0130*/  IMAD R11, R4.reuse, 0x10, R9 ;  /* 0x00000010040b7824 */ /* 0x040fe200078e0209 */
[----:B0-----:R-:W-:-:S05]  /*0140*/  IADD3 R4, P0, PT, R4, UR4, RZ ;  /* 0x0000000404047c10 */ /* 0x001fca000ff1e0ff */
[----:B------:R-:W-:Y:S01]  /*0150*/  IMAD.X R5, RZ, RZ, UR5, P0 ;  /* 0x00000005ff057e24 */ /* 0x000fe200080e06ff */
[----:B--2---:R-:W-:Y:S01]  /*0160*/  STS [R11], R8 ;  /* 0x000000080b007388 */ /* 0x004fe20000000800 */
[----:B------:R-:W-:Y:S06]  /*0170*/  BAR.SYNC.DEFER_BLOCKING 0x0 ;  /* 0x0000000000007b1d */ /* 0x000fec0000010000 */
[----:B------:R-:W-:Y:S04]  /*0180*/  LDS R10, [R7] ;  /* 0x00000000070a7984 */ /* 0x000fe80000000800 */
[----:B------:R-:W-:Y:S04]  /*0190*/  LDS R13, [R9] ;  /* 0x00000000090d7984 */ /* 0x000fe80000000800 */
[----:B------:R-:W0:Y:S02]  /*01a0*/  LDS R0, [R11] ;  /* 0x000000000b007984 */ /* 0x000e240000000800 */
[----:B0-----:R-:W-:-:S05]  /*01b0*/  VIMNMX3 R13, R10, R13, R0, !PT ;  /* 0x0000000d0a0d720f */ /* 0x001fca0007800100 */
[----:B------:R-:W-:Y:S01]  /*01c0*/  STG.E.U8 desc[UR6][R4.64], R13 ;  /* 0x0000000d04007986 */ /* 0x000fe2000c101106 */
[----:B------:R-:W-:Y:S05]  /*01d0*/  EXIT ;  /* 0x000000000000794d */ /* 0x000fea0003800000 */
.L_x_0:
[----:B------:R-:W-:-:S00]  /*01e0*/  BRA `(.L_x_0) ;  /* 0xfffffffc00fc7947 */ /* 0x000fc0000383ffff */
[----:B------:R-:W-:-:S00]  /*01f0*/  NOP ;  /* 0x0000000000007918 */ /* 0x000fc00000000000 */
        /* <DEDUP_REMOVED lines=8> */
.L_x_1:


//--------------------- .nv.shared._Z2bcPcS_      --------------------------
	.section	.nv.shared._Z2bcPcS_,"aw",@nobits
	.sectionflags	@""
	.align	4
.nv.shared._Z2bcPcS_:
	.zero		3072


//--------------------- .nv.shared.reserved.0     --------------------------
	.section	.nv.shared.reserved.0,"aw",@nobits
	.weak		__nv_reservedSMEM_offset_0_alias
	.size		__nv_reservedSMEM_offset_0_alias, 0, 64
	.other		__nv_reservedSMEM_offset_0_alias,@"STO_CUDA_RESERVED_SHARED STV_DEFAULT"
__nv_reservedSMEM_offset_0_alias:
	.zero		0
	.zero		64


//--------------------- .nv.constant0._Z2bcPcS_   --------------------------
	.section	.nv.constant0._Z2bcPcS_,"a",@progbits
	.sectionflags	@""
	.align	4
.nv.constant0._Z2bcPcS_:
	.zero		912


//--------------------- SYMBOLS --------------------------

	.type		.nv.reservedSmem.offset0,@object
	.size		.nv.reservedSmem.offset0,0x4
	.type		.nv.reservedSmem.cap,@object
	.size		.nv.reservedSmem.cap,0x4
